	.headerflags	@"EF_CUDA_TEXMODE_UNIFIED EF_CUDA_64BIT_ADDRESS EF_CUDA_ACCELERATORS EF_CUDA_SM90 EF_CUDA_VIRTUAL_SM(EF_CUDA_SM90)"
	.elftype	@"ET_EXEC"


//--------------------- .nv.info                  --------------------------
	.section	.nv.info,"",@"SHT_CUDA_INFO"
	.align	4


	//----- nvinfo : EIATTR_REGCOUNT
	.align		4
        /*0000*/ 	.byte	0x04, 0x2f
        /*0002*/ 	.short	(.L_3 - .L_2)
	.align		4
.L_2:
        /*0004*/ 	.word	index@(triton_poi_fused__native_batch_norm_legit_no_training_relu_42)
        /*0008*/ 	.word	0x00000010


	//----- nvinfo : EIATTR_MIN_STACK_SIZE
	.align		4
.L_3:
        /*000c*/ 	.byte	0x04, 0x12
        /*000e*/ 	.short	(.L_5 - .L_4)
	.align		4
.L_4:
        /*0010*/ 	.word	index@(triton_poi_fused__native_batch_norm_legit_no_training_relu_42)
        /*0014*/ 	.word	0x00000000


	//----- nvinfo : EIATTR_FRAME_SIZE
	.align		4
.L_5:
        /*0018*/ 	.byte	0x04, 0x11
        /*001a*/ 	.short	(.L_7 - .L_6)
	.align		4
.L_6:
        /*001c*/ 	.word	index@(triton_poi_fused__native_batch_norm_legit_no_training_relu_42)
        /*0020*/ 	.word	0x00000000


	//----- nvinfo : EIATTR_MIN_STACK_SIZE
	.align		4
.L_7:
        /*0024*/ 	.byte	0x04, 0x12
        /*0026*/ 	.short	(.L_9 - .L_8)
	.align		4
.L_8:
        /*0028*/ 	.word	index@(triton_poi_fused__native_batch_norm_legit_no_training_relu_42)
        /*002c*/ 	.word	0x00000000
.L_9:


//--------------------- .nv.info.triton_poi_fused__native_batch_norm_legit_no_training_relu_42 --------------------------
	.section	.nv.info.triton_poi_fused__native_batch_norm_legit_no_training_relu_42,"",@"SHT_CUDA_INFO"
	.sectionflags	@""
	.align	4


	//----- nvinfo : EIATTR_CUDA_API_VERSION
	.align		4
        /*0000*/ 	.byte	0x04, 0x37
        /*0002*/ 	.short	(.L_11 - .L_10)
.L_10:
        /*0004*/ 	.word	0x0000007c


	//----- nvinfo : EIATTR_KPARAM_INFO
	.align		4
.L_11:
        /*0008*/ 	.byte	0x04, 0x17
        /*000a*/ 	.short	(.L_13 - .L_12)
.L_12:
        /*000c*/ 	.word	0x00000000
        /*0010*/ 	.short	0x0006
        /*0012*/ 	.short	0x0030
        /*0014*/ 	.byte	0x00, 0xf0, 0x11, 0x00


	//----- nvinfo : EIATTR_KPARAM_INFO
	.align		4
.L_13:
        /*0018*/ 	.byte	0x04, 0x17
        /*001a*/ 	.short	(.L_15 - .L_14)
.L_14:
        /*001c*/ 	.word	0x00000000
        /*0020*/ 	.short	0x0005
        /*0022*/ 	.short	0x0028
        /*0024*/ 	.byte	0x00, 0xf4, 0x21, 0x00


	//----- nvinfo : EIATTR_KPARAM_INFO
	.align		4
.L_15:
        /*0028*/ 	.byte	0x04, 0x17
        /*002a*/ 	.short	(.L_17 - .L_16)
.L_16:
        /*002c*/ 	.word	0x00000000
        /*0030*/ 	.short	0x0004
        /*0032*/ 	.short	0x0020
        /*0034*/ 	.byte	0x00, 0xf4, 0x21, 0x00


	//----- nvinfo : EIATTR_KPARAM_INFO
	.align		4
.L_17:
        /*0038*/ 	.byte	0x04, 0x17
        /*003a*/ 	.short	(.L_19 - .L_18)
.L_18:
        /*003c*/ 	.word	0x00000000
        /*0040*/ 	.short	0x0003
        /*0042*/ 	.short	0x0018
        /*0044*/ 	.byte	0x00, 0xf4, 0x21, 0x00


	//----- nvinfo : EIATTR_KPARAM_INFO
	.align		4
.L_19:
        /*0048*/ 	.byte	0x04, 0x17
        /*004a*/ 	.short	(.L_21 - .L_20)
.L_20:
        /*004c*/ 	.word	0x00000000
        /*0050*/ 	.short	0x0002
        /*0052*/ 	.short	0x0010
        /*0054*/ 	.byte	0x00, 0xf4, 0x21, 0x00


	//----- nvinfo : EIATTR_KPARAM_INFO
	.align		4
.L_21:
        /*0058*/ 	.byte	0x04, 0x17
        /*005a*/ 	.short	(.L_23 - .L_22)
.L_22:
        /*005c*/ 	.word	0x00000000
        /*0060*/ 	.short	0x0001
        /*0062*/ 	.short	0x0008
        /*0064*/ 	.byte	0x00, 0xf4, 0x21, 0x00


	//----- nvinfo : EIATTR_KPARAM_INFO
	.align		4
.L_23:
        /*0068*/ 	.byte	0x04, 0x17
        /*006a*/ 	.short	(.L_25 - .L_24)
.L_24:
        /*006c*/ 	.word	0x00000000
        /*0070*/ 	.short	0x0000
        /*0072*/ 	.short	0x0000
        /*0074*/ 	.byte	0x00, 0xf4, 0x21, 0x00


	//----- nvinfo : EIATTR_SPARSE_MMA_MASK
	.align		4
.L_25:
        /*0078*/ 	.byte	0x03, 0x50
        /*007a*/ 	.short	0x0000


	//----- nvinfo : EIATTR_MAXREG_COUNT
	.align		4
        /*007c*/ 	.byte	0x03, 0x1b
        /*007e*/ 	.short	0x00ff


	//----- nvinfo : EIATTR_EXIT_INSTR_OFFSETS
	.align		4
        /*0080*/ 	.byte	0x04, 0x1c
        /*0082*/ 	.short	(.L_27 - .L_26)


	//   ....[0]....
.L_26:
        /*0084*/ 	.word	0x000002d0


	//----- nvinfo : EIATTR_REQNTID
	.align		4
.L_27:
        /*0088*/ 	.byte	0x04, 0x10
        /*008a*/ 	.short	(.L_29 - .L_28)
.L_28:
        /*008c*/ 	.word	0x00000080
        /*0090*/ 	.word	0x00000001
        /*0094*/ 	.word	0x00000001


	//----- nvinfo : EIATTR_CBANK_PARAM_SIZE
	.align		4
.L_29:
        /*0098*/ 	.byte	0x03, 0x19
        /*009a*/ 	.short	0x0034


	//----- nvinfo : EIATTR_PARAM_CBANK
	.align		4
        /*009c*/ 	.byte	0x04, 0x0a
        /*009e*/ 	.short	(.L_31 - .L_30)
	.align		4
.L_30:
        /*00a0*/ 	.word	index@(.nv.constant0.triton_poi_fused__native_batch_norm_legit_no_training_relu_42)
        /*00a4*/ 	.short	0x0210
        /*00a6*/ 	.short	0x0034


	//----- nvinfo : EIATTR_SW_WAR
	.align		4
.L_31:
        /*00a8*/ 	.byte	0x04, 0x36
        /*00aa*/ 	.short	(.L_33 - .L_32)
.L_32:
        /*00ac*/ 	.word	0x00000008
.L_33:


//--------------------- .nv.callgraph             --------------------------
	.section	.nv.callgraph,"",@"SHT_CUDA_CALLGRAPH"
	.align	4
	.sectionentsize	8
	.align		4
        /*0000*/ 	.word	0x00000000
	.align		4
        /*0004*/ 	.word	0xffffffff
	.align		4
        /*0008*/ 	.word	0x00000000
	.align		4
        /*000c*/ 	.word	0xfffffffe
	.align		4
        /*0010*/ 	.word	0x00000000
	.align		4
        /*0014*/ 	.word	0xfffffffd
	.align		4
        /*0018*/ 	.word	0x00000000
	.align		4
        /*001c*/ 	.word	0xfffffffc


//--------------------- .nv.constant4             --------------------------
	.section	.nv.constant4,"a",@progbits
	.align	8
	.align		8
.nv.constant4:
        /*0000*/ 	.dword	_$_str
	.align		8
        /*0008*/ 	.dword	_$_str_$_2


//--------------------- .text.triton_poi_fused__native_batch_norm_legit_no_training_relu_42 --------------------------
	.section	.text.triton_poi_fused__native_batch_norm_legit_no_training_relu_42,"ax",@progbits
	.align	128
        .global         triton_poi_fused__native_batch_norm_legit_no_training_relu_42
        .type           triton_poi_fused__native_batch_norm_legit_no_training_relu_42,@function
        .size           triton_poi_fused__native_batch_norm_legit_no_training_relu_42,(.L_x_1 - triton_poi_fused__native_batch_norm_legit_no_training_relu_42)
        .other          triton_poi_fused__native_batch_norm_legit_no_training_relu_42,@"STO_CUDA_ENTRY STV_DEFAULT"
triton_poi_fused__native_batch_norm_legit_no_training_relu_42:
.text.triton_poi_fused__native_batch_norm_legit_no_training_relu_42:
[----:B------:R-:W-:Y:S01]  /*0000*/  LDC R1, c[0x0][0x28] ;  /* 0x00000a00ff017b82 */ /* 0x000fe20000000800 */
[----:B------:R-:W1:Y:S07]  /*0010*/  S2R R0, SR_TID.X ;  /* 0x0000000000007919 */ /* 0x000e6e0000002100 */
[----:B------:R-:W2:Y:S01]  /*0020*/  LDC.64 R6, c[0x0][0x220] ;  /* 0x00008800ff067b82 */ /* 0x000ea20000000a00 */
[----:B------:R-:W-:Y:S01]  /*0030*/  ULDC.64 UR4, c[0x0][0x208] ;  /* 0x0000820000047ab9 */ /* 0x000fe20000000a00 */
[----:B------:R-:W3:Y:S06]  /*0040*/  S2R R3, SR_CTAID.X ;  /* 0x0000000000037919 */ /* 0x000eec0000002500 */
[----:B------:R-:W4:Y:S08]  /*0050*/  LDC.64 R4, c[0x0][0x218] ;  /* 0x00008600ff047b82 */ /* 0x000f300000000a00 */
[----:B------:R-:W5:Y:S08]  /*0060*/  LDC.64 R8, c[0x0][0x228] ;  /* 0x00008a00ff087b82 */ /* 0x000f700000000a00 */
[----:B------:R-:W5:Y:S01]  /*0070*/  LDC.64 R10, c[0x0][0x230] ;  /* 0x00008c00ff0a7b82 */ /* 0x000f620000000a00 */
[----:B-1----:R-:W-:-:S02]  /*0080*/  LOP3.LUT R0, R0, 0x7f, RZ, 0xc0, !PT ;  /* 0x0000007f00007812 */ /* 0x002fc400078ec0ff */
[----:B---3--:R-:W-:Y:S02]  /*0090*/  SHF.R.S32.HI R2, RZ, 0x18, R3 ;  /* 0x00000018ff027819 */ /* 0x008fe40000011403 */
[----:B------:R-:W-:Y:S02]  /*00a0*/  LEA R0, R3, R0, 0x7 ;  /* 0x0000000003007211 */ /* 0x000fe400078e38ff */
[----:B------:R-:W-:-:S04]  /*00b0*/  SGXT R3, R2, 0x1 ;  /* 0x000000010203781a */ /* 0x000fc80000000200 */
[----:B------:R-:W-:-:S04]  /*00c0*/  LEA.HI R3, R3, R0, RZ, 0x9 ;  /* 0x0000000003037211 */ /* 0x000fc800078f48ff */
[----:B------:R-:W-:-:S04]  /*00d0*/  LOP3.LUT R3, R3, 0xfffffe00, RZ, 0xc0, !PT ;  /* 0xfffffe0003037812 */ /* 0x000fc800078ec0ff */
[----:B------:R-:W-:Y:S02]  /*00e0*/  IADD3 R13, R0, -R3, RZ ;  /* 0x80000003000d7210 */ /* 0x000fe40007ffe0ff */
[----:B------:R-:W1:Y:S03]  /*00f0*/  LDC.64 R2, c[0x0][0x210] ;  /* 0x00008400ff027b82 */ /* 0x000e660000000a00 */
[----:B--2---:R-:W-:-:S06]  /*0100*/  IMAD.WIDE R6, R13, 0x4, R6 ;  /* 0x000000040d067825 */ /* 0x004fcc00078e0206 */
[----:B------:R-:W2:Y:S01]  /*0110*/  LDG.E.EL R6, desc[UR4][R6.64] ;  /* 0x0000000406067981 */ /* 0x000ea2000c2e1900 */
[----:B----4-:R-:W-:-:S04]  /*0120*/  IMAD.WIDE R4, R13, 0x4, R4 ;  /* 0x000000040d047825 */ /* 0x010fc800078e0204 */
[C---:B-----5:R-:W-:Y:S02]  /*0130*/  IMAD.WIDE R8, R13.reuse, 0x4, R8 ;  /* 0x000000040d087825 */ /* 0x060fe400078e0208 */
[----:B------:R3:W4:Y:S02]  /*0140*/  LDG.E.EL R5, desc[UR4][R4.64] ;  /* 0x0000000404057981 */ /* 0x000724000c2e1900 */
[----:B0-----:R-:W-:Y:S02]  /*0150*/  IMAD.WIDE R10, R13, 0x4, R10 ;  /* 0x000000040d0a7825 */ /* 0x001fe400078e020a */
[----:B------:R-:W5:Y:S02]  /*0160*/  LDG.E.EL R8, desc[UR4][R8.64] ;  /* 0x0000000408087981 */ /* 0x000f64000c2e1900 */
[C---:B-1----:R-:W-:Y:S02]  /*0170*/  IMAD.WIDE R2, R0.reuse, 0x4, R2 ;  /* 0x0000000400027825 */ /* 0x042fe400078e0202 */
[----:B------:R-:W5:Y:S04]  /*0180*/  LDG.E.EL R11, desc[UR4][R10.64] ;  /* 0x000000040a0b7981 */ /* 0x000f68000c2e1900 */
[----:B------:R0:W4:Y:S01]  /*0190*/  LDG.E R12, desc[UR4][R2.64] ;  /* 0x00000004020c7981 */ /* 0x000122000c1e1900 */
[----:B---3--:R-:W-:Y:S01]  /*01a0*/  HFMA2.MMA R4, -RZ, RZ, 1.625, 0 ;  /* 0x3e800000ff047435 */ /* 0x008fe200000001ff */
[----:B0-----:R-:W0:Y:S02]  /*01b0*/  LDC.64 R2, c[0x0][0x238] ;  /* 0x00008e00ff027b82 */ /* 0x001e240000000a00 */
[----:B0-----:R-:W-:-:S04]  /*01c0*/  IMAD.WIDE R2, R0, 0x4, R2 ;  /* 0x0000000400027825 */ /* 0x001fc800078e0202 */
[----:B--2---:R-:W-:-:S04]  /*01d0*/  FADD R6, R6, 9.9999997473787516356e-06 ;  /* 0x3727c5ac06067421 */ /* 0x004fc80000000000 */
[----:B------:R-:W0:Y:S02]  /*01e0*/  MUFU.SQRT R7, R6 ;  /* 0x0000000600077308 */ /* 0x000e240000002000 */
[C---:B0-----:R-:W-:Y:S02]  /*01f0*/  FSETP.GT.AND P0, PT, R7.reuse, 8.50705917302346158658e+37, PT ;  /* 0x7e8000000700780b */ /* 0x041fe40003f04000 */
[----:B------:R-:W-:-:S11]  /*0200*/  FSETP.GEU.AND P1, PT, R7, 1.175494350822287508e-38, PT ;  /* 0x008000000700780b */ /* 0x000fd60003f2e000 */
[----:B------:R-:W-:-:S04]  /*0210*/  @P0 FMUL R7, R7, 0.25 ;  /* 0x3e80000007070820 */ /* 0x000fc80000400000 */
[----:B------:R-:W-:-:S06]  /*0220*/  @!P1 FMUL R7, R7, 16777216 ;  /* 0x4b80000007079820 */ /* 0x000fcc0000400000 */
[----:B------:R-:W0:Y:S01]  /*0230*/  MUFU.RCP R7, R7 ;  /* 0x0000000700077308 */ /* 0x000e220000001000 */
[----:B------:R-:W-:Y:S01]  /*0240*/  FSEL R4, R4, 1, P0 ;  /* 0x3f80000004047808 */ /* 0x000fe20000000000 */
[----:B----4-:R-:W-:-:S04]  /*0250*/  FADD R5, R12, -R5 ;  /* 0x800000050c057221 */ /* 0x010fc80000000000 */
[----:B------:R-:W-:-:S04]  /*0260*/  @!P1 FMUL R4, R4, 16777216 ;  /* 0x4b80000004049820 */ /* 0x000fc80000400000 */
[----:B0-----:R-:W-:-:S04]  /*0270*/  FMUL R4, R7, R4 ;  /* 0x0000000407047220 */ /* 0x001fc80000400000 */
[----:B------:R-:W-:-:S04]  /*0280*/  FMUL R4, R5, R4 ;  /* 0x0000000405047220 */ /* 0x000fc80000400000 */
[----:B-----5:R-:W-:-:S05]  /*0290*/  FFMA R4, R8, R4, R11 ;  /* 0x0000000408047223 */ /* 0x020fca000000000b */
[----:B------:R-:W-:-:S04]  /*02a0*/  FSETP.GEU.AND P0, PT, R4, RZ, PT ;  /* 0x000000ff0400720b */ /* 0x000fc80003f0e000 */
[----:B------:R-:W-:-:S05]  /*02b0*/  FSEL R5, R4, RZ, P0 ;  /* 0x000000ff04057208 */ /* 0x000fca0000000000 */
[----:B------:R-:W-:Y:S01]  /*02c0*/  STG.E desc[UR4][R2.64], R5 ;  /* 0x0000000502007986 */ /* 0x000fe2000c101904 */
[----:B------:R-:W-:Y:S05]  /*02d0*/  EXIT ;  /* 0x000000000000794d */ /* 0x000fea0003800000 */
.L_x_0:
[----:B------:R-:W-:-:S00]  /*02e0*/  BRA `(.L_x_0) ;  /* 0xfffffffc00fc7947 */ /* 0x000fc0000383ffff */
[----:B------:R-:W-:-:S00]  /*02f0*/  NOP ;  /* 0x0000000000007918 */ /* 0x000fc00000000000 */
        /* <DEDUP_REMOVED lines=8> */
.L_x_1:


//--------------------- .nv.global.init           --------------------------
	.section	.nv.global.init,"aw",@progbits
.nv.global.init:
	.type		_$_str,@object
	.size		_$_str,(_$_str_$_2 - _$_str)
_$_str:
        /*0000*/ 	.byte	0x5f, 0x5f, 0x43, 0x55, 0x44, 0x41, 0x5f, 0x46, 0x54, 0x5a, 0x00
	.type		_$_str_$_2,@object
	.size		_$_str_$_2,(.L_1 - _$_str_$_2)
_$_str_$_2:
        /*000b*/ 	.byte	0x5f, 0x5f, 0x43, 0x55, 0x44, 0x41, 0x5f, 0x50, 0x52, 0x45, 0x43, 0x5f, 0x53, 0x51, 0x52, 0x54
        /*001b*/ 	.byte	0x00
.L_1:


//--------------------- .nv.constant0.triton_poi_fused__native_batch_norm_legit_no_training_relu_42 --------------------------
	.section	.nv.constant0.triton_poi_fused__native_batch_norm_legit_no_training_relu_42,"a",@progbits
	.sectionflags	@""
	.align	4
.nv.constant0.triton_poi_fused__native_batch_norm_legit_no_training_relu_42:
	.zero		580
